//
// Generated by NVIDIA NVVM Compiler
//
// Compiler Build ID: CL-36424714
// Cuda compilation tools, release 13.0, V13.0.88
// Based on NVVM 20.0.0
//

.version 9.0
.target sm_100
.address_size 64

	// .globl	_ZN3cub18CUB_300001_SM_10006detail11EmptyKernelIvEEvv
.global .align 1 .b8 _ZN30_INTERNAL_b84e2992_4_k_cu_main4cuda3std3__45__cpo5beginE[1];
.global .align 1 .b8 _ZN30_INTERNAL_b84e2992_4_k_cu_main4cuda3std3__45__cpo3endE[1];
.global .align 1 .b8 _ZN30_INTERNAL_b84e2992_4_k_cu_main4cuda3std3__45__cpo6cbeginE[1];
.global .align 1 .b8 _ZN30_INTERNAL_b84e2992_4_k_cu_main4cuda3std3__45__cpo4cendE[1];
.global .align 1 .b8 _ZN30_INTERNAL_b84e2992_4_k_cu_main4cuda3std3__45__cpo6rbeginE[1];
.global .align 1 .b8 _ZN30_INTERNAL_b84e2992_4_k_cu_main4cuda3std3__45__cpo4rendE[1];
.global .align 1 .b8 _ZN30_INTERNAL_b84e2992_4_k_cu_main4cuda3std3__45__cpo7crbeginE[1];
.global .align 1 .b8 _ZN30_INTERNAL_b84e2992_4_k_cu_main4cuda3std3__45__cpo5crendE[1];
.global .align 1 .b8 _ZN30_INTERNAL_b84e2992_4_k_cu_main4cuda3std3__432_GLOBAL__N__b84e2992_4_k_cu_main6ignoreE[1];
.global .align 1 .b8 _ZN30_INTERNAL_b84e2992_4_k_cu_main4cuda3std3__419piecewise_constructE[1];
.global .align 1 .b8 _ZN30_INTERNAL_b84e2992_4_k_cu_main4cuda3std3__48in_placeE[1];
.global .align 1 .b8 _ZN30_INTERNAL_b84e2992_4_k_cu_main4cuda3std3__420unreachable_sentinelE[1];
.global .align 1 .b8 _ZN30_INTERNAL_b84e2992_4_k_cu_main4cuda3std3__47nulloptE[1];
.global .align 1 .b8 _ZN30_INTERNAL_b84e2992_4_k_cu_main4cuda3std3__48unexpectE[1];
.global .align 1 .b8 _ZN30_INTERNAL_b84e2992_4_k_cu_main4cuda3std6ranges3__45__cpo4swapE[1];
.global .align 1 .b8 _ZN30_INTERNAL_b84e2992_4_k_cu_main4cuda3std6ranges3__45__cpo9iter_moveE[1];
.global .align 1 .b8 _ZN30_INTERNAL_b84e2992_4_k_cu_main4cuda3std6ranges3__45__cpo5beginE[1];
.global .align 1 .b8 _ZN30_INTERNAL_b84e2992_4_k_cu_main4cuda3std6ranges3__45__cpo3endE[1];
.global .align 1 .b8 _ZN30_INTERNAL_b84e2992_4_k_cu_main4cuda3std6ranges3__45__cpo6cbeginE[1];
.global .align 1 .b8 _ZN30_INTERNAL_b84e2992_4_k_cu_main4cuda3std6ranges3__45__cpo4cendE[1];
.global .align 1 .b8 _ZN30_INTERNAL_b84e2992_4_k_cu_main4cuda3std6ranges3__45__cpo7advanceE[1];
.global .align 1 .b8 _ZN30_INTERNAL_b84e2992_4_k_cu_main4cuda3std6ranges3__45__cpo9iter_swapE[1];
.global .align 1 .b8 _ZN30_INTERNAL_b84e2992_4_k_cu_main4cuda3std6ranges3__45__cpo4nextE[1];
.global .align 1 .b8 _ZN30_INTERNAL_b84e2992_4_k_cu_main4cuda3std6ranges3__45__cpo4prevE[1];
.global .align 1 .b8 _ZN30_INTERNAL_b84e2992_4_k_cu_main4cuda3std6ranges3__45__cpo4dataE[1];
.global .align 1 .b8 _ZN30_INTERNAL_b84e2992_4_k_cu_main4cuda3std6ranges3__45__cpo5cdataE[1];
.global .align 1 .b8 _ZN30_INTERNAL_b84e2992_4_k_cu_main4cuda3std6ranges3__45__cpo4sizeE[1];
.global .align 1 .b8 _ZN30_INTERNAL_b84e2992_4_k_cu_main4cuda3std6ranges3__45__cpo5ssizeE[1];
.global .align 1 .b8 _ZN30_INTERNAL_b84e2992_4_k_cu_main4cuda3std6ranges3__45__cpo8distanceE[1];
.global .align 1 .b8 _ZN30_INTERNAL_b84e2992_4_k_cu_main6thrust24THRUST_300001_SM_1000_NS8cuda_cub3parE[1];
.global .align 1 .b8 _ZN30_INTERNAL_b84e2992_4_k_cu_main6thrust24THRUST_300001_SM_1000_NS8cuda_cub10par_nosyncE[1];
.global .align 1 .b8 _ZN30_INTERNAL_b84e2992_4_k_cu_main6thrust24THRUST_300001_SM_1000_NS6system6detail10sequential3seqE[1];
.global .align 1 .b8 _ZN30_INTERNAL_b84e2992_4_k_cu_main6thrust24THRUST_300001_SM_1000_NS6system3cpp3parE[1];
.global .align 1 .b8 _ZN30_INTERNAL_b84e2992_4_k_cu_main6thrust24THRUST_300001_SM_1000_NS12placeholders2_1E[1];
.global .align 1 .b8 _ZN30_INTERNAL_b84e2992_4_k_cu_main6thrust24THRUST_300001_SM_1000_NS12placeholders2_2E[1];
.global .align 1 .b8 _ZN30_INTERNAL_b84e2992_4_k_cu_main6thrust24THRUST_300001_SM_1000_NS12placeholders2_3E[1];
.global .align 1 .b8 _ZN30_INTERNAL_b84e2992_4_k_cu_main6thrust24THRUST_300001_SM_1000_NS12placeholders2_4E[1];
.global .align 1 .b8 _ZN30_INTERNAL_b84e2992_4_k_cu_main6thrust24THRUST_300001_SM_1000_NS12placeholders2_5E[1];
.global .align 1 .b8 _ZN30_INTERNAL_b84e2992_4_k_cu_main6thrust24THRUST_300001_SM_1000_NS12placeholders2_6E[1];
.global .align 1 .b8 _ZN30_INTERNAL_b84e2992_4_k_cu_main6thrust24THRUST_300001_SM_1000_NS12placeholders2_7E[1];
.global .align 1 .b8 _ZN30_INTERNAL_b84e2992_4_k_cu_main6thrust24THRUST_300001_SM_1000_NS12placeholders2_8E[1];
.global .align 1 .b8 _ZN30_INTERNAL_b84e2992_4_k_cu_main6thrust24THRUST_300001_SM_1000_NS12placeholders2_9E[1];
.global .align 1 .b8 _ZN30_INTERNAL_b84e2992_4_k_cu_main6thrust24THRUST_300001_SM_1000_NS12placeholders3_10E[1];
.global .align 1 .b8 _ZN30_INTERNAL_b84e2992_4_k_cu_main6thrust24THRUST_300001_SM_1000_NS3seqE[1];
.global .align 1 .b8 _ZN30_INTERNAL_b84e2992_4_k_cu_main6thrust24THRUST_300001_SM_1000_NS6deviceE[1];

.visible .entry _ZN3cub18CUB_300001_SM_10006detail11EmptyKernelIvEEvv()
{


	ret;

}
	// .globl	_ZN3cub18CUB_300001_SM_10006detail8for_each13static_kernelINS2_12policy_hub_t12policy_500_tEmN6thrust24THRUST_300001_SM_1000_NS8cuda_cub20__uninitialized_fill7functorINS7_10device_ptrIcEEcEEEEvT0_T1_
.visible .entry _ZN3cub18CUB_300001_SM_10006detail8for_each13static_kernelINS2_12policy_hub_t12policy_500_tEmN6thrust24THRUST_300001_SM_1000_NS8cuda_cub20__uninitialized_fill7functorINS7_10device_ptrIcEEcEEEEvT0_T1_(
	.param .u64 _ZN3cub18CUB_300001_SM_10006detail8for_each13static_kernelINS2_12policy_hub_t12policy_500_tEmN6thrust24THRUST_300001_SM_1000_NS8cuda_cub20__uninitialized_fill7functorINS7_10device_ptrIcEEcEEEEvT0_T1__param_0,
	.param .align 8 .b8 _ZN3cub18CUB_300001_SM_10006detail8for_each13static_kernelINS2_12policy_hub_t12policy_500_tEmN6thrust24THRUST_300001_SM_1000_NS8cuda_cub20__uninitialized_fill7functorINS7_10device_ptrIcEEcEEEEvT0_T1__param_1[16]
)
.maxntid 256
{
	.reg .pred 	%p<4>;
	.reg .b16 	%rs<10>;
	.reg .b32 	%r<15>;
	.reg .b64 	%rd<14>;

	ld.param.u32 	%r7, [_ZN3cub18CUB_300001_SM_10006detail8for_each13static_kernelINS2_12policy_hub_t12policy_500_tEmN6thrust24THRUST_300001_SM_1000_NS8cuda_cub20__uninitialized_fill7functorINS7_10device_ptrIcEEcEEEEvT0_T1__param_1+8];
	bfe.u32 	%r11, %r7, 0, 8;
	cvt.u16.u32 	%rs2, %r11;
	ld.param.u64 	%rd4, [_ZN3cub18CUB_300001_SM_10006detail8for_each13static_kernelINS2_12policy_hub_t12policy_500_tEmN6thrust24THRUST_300001_SM_1000_NS8cuda_cub20__uninitialized_fill7functorINS7_10device_ptrIcEEcEEEEvT0_T1__param_1];
	ld.param.u64 	%rd5, [_ZN3cub18CUB_300001_SM_10006detail8for_each13static_kernelINS2_12policy_hub_t12policy_500_tEmN6thrust24THRUST_300001_SM_1000_NS8cuda_cub20__uninitialized_fill7functorINS7_10device_ptrIcEEcEEEEvT0_T1__param_0];
	mov.u32 	%r12, %ctaid.x;
	mul.wide.u32 	%rd1, %r12, 512;
	sub.s64 	%rd2, %rd5, %rd1;
	setp.lt.u64 	%p1, %rd2, 512;
	@%p1 bra 	$L__BB1_2;
	mov.u32 	%r14, %tid.x;
	cvta.to.global.u64 	%rd10, %rd4;
	cvt.u64.u32 	%rd11, %r14;
	add.s64 	%rd12, %rd1, %rd11;
	add.s64 	%rd13, %rd10, %rd12;
	st.global.u8 	[%rd13], %rs2;
	st.global.u8 	[%rd13+256], %rs2;
	bra.uni 	$L__BB1_6;
$L__BB1_2:
	cvta.to.global.u64 	%rd6, %rd4;
	mov.u32 	%r1, %tid.x;
	cvt.u64.u32 	%rd7, %r1;
	setp.le.u64 	%p2, %rd2, %rd7;
	add.s64 	%rd8, %rd1, %rd7;
	add.s64 	%rd3, %rd6, %rd8;
	@%p2 bra 	$L__BB1_4;
	st.global.u8 	[%rd3], %rs2;
$L__BB1_4:
	add.s32 	%r13, %r1, 256;
	cvt.u64.u32 	%rd9, %r13;
	setp.le.u64 	%p3, %rd2, %rd9;
	@%p3 bra 	$L__BB1_6;
	st.global.u8 	[%rd3+256], %rs2;
$L__BB1_6:
	ret;

}


// ===== COMPILED SASS (sm_100) =====

	.target	sm_100

	.elftype	@"ET_EXEC"


//--------------------- .note.nv.tkinfo           --------------------------
	.section	.note.nv.tkinfo,"",@"SHT_NOTE"
	.sectionflags	@"SHF_NOTE_NV_TKINFO"
	.tkinfo
        /*0018*/ 	.word	0x00000002
        /*0030*/ 	.string	""
        /*0030*/ 	.string	"ptxas"
        /*0030*/ 	.string	"Cuda compilation tools, release 13.0, V13.0.88"
        /*0030*/ 	.string	"Build cuda_13.0.r13.0/compiler.36424714_0"
        /*0030*/ 	.string	"-arch sm_100 -m 64 "



//--------------------- .note.nv.cuinfo           --------------------------
	.section	.note.nv.cuinfo,"",@"SHT_NOTE"
	.sectionflags	@"SHF_NOTE_NV_CUINFO"
        /*0018*/ 	.short	0x0002
        /*001a*/ 	.short	0x0064
        /*001c*/ 	.short	0x0082
	.zero		2


//--------------------- .nv.info                  --------------------------
	.section	.nv.info,"",@"SHT_CUDA_INFO"
	.align	4


	//----- nvinfo : EIATTR_REGCOUNT
	.align		4
        /*0000*/ 	.byte	0x04, 0x2f
        /*0002*/ 	.short	(.L_46 - .L_45)
	.align		4
.L_45:
        /*0004*/ 	.word	index@(_ZN3cub18CUB_300001_SM_10006detail11EmptyKernelIvEEvv)
        /*0008*/ 	.word	0x00000004


	//----- nvinfo : EIATTR_FRAME_SIZE
	.align		4
.L_46:
        /*000c*/ 	.byte	0x04, 0x11
        /*000e*/ 	.short	(.L_48 - .L_47)
	.align		4
.L_47:
        /*0010*/ 	.word	index@(_ZN3cub18CUB_300001_SM_10006detail11EmptyKernelIvEEvv)
        /*0014*/ 	.word	0x00000000


	//----- nvinfo : EIATTR_REGCOUNT
	.align		4
.L_48:
        /*0018*/ 	.byte	0x04, 0x2f
        /*001a*/ 	.short	(.L_50 - .L_49)
	.align		4
.L_49:
        /*001c*/ 	.word	index@(_ZN3cub18CUB_300001_SM_10006detail8for_each13static_kernelINS2_12policy_hub_t12policy_500_tEmN6thrust24THRUST_300001_SM_1000_NS8cuda_cub20__uninitialized_fill7functorINS7_10device_ptrIcEEcEEEEvT0_T1_)
        /*0020*/ 	.word	0x0000000a


	//----- nvinfo : EIATTR_FRAME_SIZE
	.align		4
.L_50:
        /*0024*/ 	.byte	0x04, 0x11
        /*0026*/ 	.short	(.L_52 - .L_51)
	.align		4
.L_51:
        /*0028*/ 	.word	index@(_ZN3cub18CUB_300001_SM_10006detail8for_each13static_kernelINS2_12policy_hub_t12policy_500_tEmN6thrust24THRUST_300001_SM_1000_NS8cuda_cub20__uninitialized_fill7functorINS7_10device_ptrIcEEcEEEEvT0_T1_)
        /*002c*/ 	.word	0x00000000


	//----- nvinfo : EIATTR_MIN_STACK_SIZE
	.align		4
.L_52:
        /*0030*/ 	.byte	0x04, 0x12
        /*0032*/ 	.short	(.L_54 - .L_53)
	.align		4
.L_53:
        /*0034*/ 	.word	index@(_ZN3cub18CUB_300001_SM_10006detail8for_each13static_kernelINS2_12policy_hub_t12policy_500_tEmN6thrust24THRUST_300001_SM_1000_NS8cuda_cub20__uninitialized_fill7functorINS7_10device_ptrIcEEcEEEEvT0_T1_)
        /*0038*/ 	.word	0x00000000


	//----- nvinfo : EIATTR_MIN_STACK_SIZE
	.align		4
.L_54:
        /*003c*/ 	.byte	0x04, 0x12
        /*003e*/ 	.short	(.L_56 - .L_55)
	.align		4
.L_55:
        /*0040*/ 	.word	index@(_ZN3cub18CUB_300001_SM_10006detail11EmptyKernelIvEEvv)
        /*0044*/ 	.word	0x00000000
.L_56:


//--------------------- .nv.compat                --------------------------
	.section	.nv.compat,"",@"SHT_CUDA_COMPAT_INFO"
	.align	4
        /*0000*/ 	.byte	0x02, 0x09, 0x00, 0x00, 0x02, 0x02, 0x01, 0x00, 0x02, 0x05, 0x05, 0x00, 0x03, 0x07, 0x01, 0x01
        /*0010*/ 	.byte	0x02, 0x03, 0x00, 0x00, 0x02, 0x06, 0x01, 0x00, 0x04, 0x0b, 0x08, 0x00, 0x09, 0x00, 0x00, 0x00
        /*0020*/ 	.byte	0x00, 0x00, 0x00, 0x00


//--------------------- .nv.info._ZN3cub18CUB_300001_SM_10006detail8for_each13static_kernelINS2_12policy_hub_t12policy_500_tEmN6thrust24THRUST_300001_SM_1000_NS8cuda_cub20__uninitialized_fill7functorINS7_10device_ptrIcEEcEEEEvT0_T1_ --------------------------
	.section	.nv.info._ZN3cub18CUB_300001_SM_10006detail8for_each13static_kernelINS2_12policy_hub_t12policy_500_tEmN6thrust24THRUST_300001_SM_1000_NS8cuda_cub20__uninitialized_fill7functorINS7_10device_ptrIcEEcEEEEvT0_T1_,"",@"SHT_CUDA_INFO"
	.sectionflags	@""
	.align	4


	//----- nvinfo : EIATTR_CUDA_API_VERSION
	.align		4
        /*0000*/ 	.byte	0x04, 0x37
        /*0002*/ 	.short	(.L_58 - .L_57)
.L_57:
        /*0004*/ 	.word	0x00000082


	//----- nvinfo : EIATTR_KPARAM_INFO
	.align		4
.L_58:
        /*0008*/ 	.byte	0x04, 0x17
        /*000a*/ 	.short	(.L_60 - .L_59)
.L_59:
        /*000c*/ 	.word	0x00000000
        /*0010*/ 	.short	0x0001
        /*0012*/ 	.short	0x0008
        /*0014*/ 	.byte	0x00, 0xf0, 0x41, 0x00


	//----- nvinfo : EIATTR_KPARAM_INFO
	.align		4
.L_60:
        /*0018*/ 	.byte	0x04, 0x17
        /*001a*/ 	.short	(.L_62 - .L_61)
.L_61:
        /*001c*/ 	.word	0x00000000
        /*0020*/ 	.short	0x0000
        /*0022*/ 	.short	0x0000
        /*0024*/ 	.byte	0x00, 0xf0, 0x21, 0x00


	//----- nvinfo : EIATTR_SPARSE_MMA_MASK
	.align		4
.L_62:
        /*0028*/ 	.byte	0x03, 0x50
        /*002a*/ 	.short	0x0000


	//----- nvinfo : EIATTR_MAXREG_COUNT
	.align		4
        /*002c*/ 	.byte	0x03, 0x1b
        /*002e*/ 	.short	0x00ff


	//----- nvinfo : EIATTR_MERCURY_ISA_VERSION
	.align		4
        /*0030*/ 	.byte	0x03, 0x5f
        /*0032*/ 	.short	0x0101


	//----- nvinfo : EIATTR_VRC_CTA_INIT_COUNT
	.align		4
        /*0034*/ 	.byte	0x02, 0x4a
	.zero		1
	.zero		1


	//----- nvinfo : EIATTR_EXIT_INSTR_OFFSETS
	.align		4
        /*0038*/ 	.byte	0x04, 0x1c
        /*003a*/ 	.short	(.L_64 - .L_63)


	//   ....[0]....
.L_63:
        /*003c*/ 	.word	0x00000120


	//   ....[1]....
        /*0040*/ 	.word	0x000001f0


	//   ....[2]....
        /*0044*/ 	.word	0x00000210


	//----- nvinfo : EIATTR_MAX_THREADS
	.align		4
.L_64:
        /*0048*/ 	.byte	0x04, 0x05
        /*004a*/ 	.short	(.L_66 - .L_65)
.L_65:
        /*004c*/ 	.word	0x00000100
        /*0050*/ 	.word	0x00000001
        /*0054*/ 	.word	0x00000001


	//----- nvinfo : EIATTR_CBANK_PARAM_SIZE
	.align		4
.L_66:
        /*0058*/ 	.byte	0x03, 0x19
        /*005a*/ 	.short	0x0018


	//----- nvinfo : EIATTR_PARAM_CBANK
	.align		4
        /*005c*/ 	.byte	0x04, 0x0a
        /*005e*/ 	.short	(.L_68 - .L_67)
	.align		4
.L_67:
        /*0060*/ 	.word	index@(.nv.constant0._ZN3cub18CUB_300001_SM_10006detail8for_each13static_kernelINS2_12policy_hub_t12policy_500_tEmN6thrust24THRUST_300001_SM_1000_NS8cuda_cub20__uninitialized_fill7functorINS7_10device_ptrIcEEcEEEEvT0_T1_)
        /*0064*/ 	.short	0x0380
        /*0066*/ 	.short	0x0018


	//----- nvinfo : EIATTR_SW_WAR
	.align		4
.L_68:
        /*0068*/ 	.byte	0x04, 0x36
        /*006a*/ 	.short	(.L_70 - .L_69)
.L_69:
        /*006c*/ 	.word	0x00000008
.L_70:


//--------------------- .nv.info._ZN3cub18CUB_300001_SM_10006detail11EmptyKernelIvEEvv --------------------------
	.section	.nv.info._ZN3cub18CUB_300001_SM_10006detail11EmptyKernelIvEEvv,"",@"SHT_CUDA_INFO"
	.sectionflags	@""
	.align	4


	//----- nvinfo : EIATTR_CUDA_API_VERSION
	.align		4
        /*0000*/ 	.byte	0x04, 0x37
        /*0002*/ 	.short	(.L_72 - .L_71)
.L_71:
        /*0004*/ 	.word	0x00000082


	//----- nvinfo : EIATTR_SPARSE_MMA_MASK
	.align		4
.L_72:
        /*0008*/ 	.byte	0x03, 0x50
        /*000a*/ 	.short	0x0000


	//----- nvinfo : EIATTR_MAXREG_COUNT
	.align		4
        /*000c*/ 	.byte	0x03, 0x1b
        /*000e*/ 	.short	0x00ff


	//----- nvinfo : EIATTR_MERCURY_ISA_VERSION
	.align		4
        /*0010*/ 	.byte	0x03, 0x5f
        /*0012*/ 	.short	0x0101


	//----- nvinfo : EIATTR_VRC_CTA_INIT_COUNT
	.align		4
        /*0014*/ 	.byte	0x02, 0x4a
	.zero		1
	.zero		1


	//----- nvinfo : EIATTR_EXIT_INSTR_OFFSETS
	.align		4
        /*0018*/ 	.byte	0x04, 0x1c
        /*001a*/ 	.short	(.L_74 - .L_73)


	//   ....[0]....
.L_73:
        /*001c*/ 	.word	0x00000010


	//----- nvinfo : EIATTR_SW_WAR
	.align		4
.L_74:
        /*0020*/ 	.byte	0x04, 0x36
        /*0022*/ 	.short	(.L_76 - .L_75)
.L_75:
        /*0024*/ 	.word	0x00000008
.L_76:


//--------------------- .nv.callgraph             --------------------------
	.section	.nv.callgraph,"",@"SHT_CUDA_CALLGRAPH"
	.align	4
	.sectionentsize	8
	.align		4
        /*0000*/ 	.word	0x00000000
	.align		4
        /*0004*/ 	.word	0xffffffff
	.align		4
        /*0008*/ 	.word	0x00000000
	.align		4
        /*000c*/ 	.word	0xfffffffe
	.align		4
        /*0010*/ 	.word	0x00000000
	.align		4
        /*0014*/ 	.word	0xfffffffd
	.align		4
        /*0018*/ 	.word	0x00000000
	.align		4
        /*001c*/ 	.word	0xfffffffc


//--------------------- .nv.constant4             --------------------------
	.section	.nv.constant4,"a",@progbits
	.align	8
	.align		8
.nv.constant4:
        /*0000*/ 	.dword	_ZN30_INTERNAL_b84e2992_4_k_cu_main4cuda3std3__45__cpo5beginE
	.align		8
        /*0008*/ 	.dword	_ZN30_INTERNAL_b84e2992_4_k_cu_main4cuda3std3__45__cpo3endE
	.align		8
        /*0010*/ 	.dword	_ZN30_INTERNAL_b84e2992_4_k_cu_main4cuda3std3__45__cpo6cbeginE
	.align		8
        /*0018*/ 	.dword	_ZN30_INTERNAL_b84e2992_4_k_cu_main4cuda3std3__45__cpo4cendE
	.align		8
        /*0020*/ 	.dword	_ZN30_INTERNAL_b84e2992_4_k_cu_main4cuda3std3__45__cpo6rbeginE
	.align		8
        /*0028*/ 	.dword	_ZN30_INTERNAL_b84e2992_4_k_cu_main4cuda3std3__45__cpo4rendE
	.align		8
        /*0030*/ 	.dword	_ZN30_INTERNAL_b84e2992_4_k_cu_main4cuda3std3__45__cpo7crbeginE
	.align		8
        /*0038*/ 	.dword	_ZN30_INTERNAL_b84e2992_4_k_cu_main4cuda3std3__45__cpo5crendE
	.align		8
        /*0040*/ 	.dword	_ZN30_INTERNAL_b84e2992_4_k_cu_main4cuda3std3__432_GLOBAL__N__b84e2992_4_k_cu_main6ignoreE
	.align		8
        /*0048*/ 	.dword	_ZN30_INTERNAL_b84e2992_4_k_cu_main4cuda3std3__419piecewise_constructE
	.align		8
        /*0050*/ 	.dword	_ZN30_INTERNAL_b84e2992_4_k_cu_main4cuda3std3__48in_placeE
	.align		8
        /*0058*/ 	.dword	_ZN30_INTERNAL_b84e2992_4_k_cu_main4cuda3std3__420unreachable_sentinelE
	.align		8
        /*0060*/ 	.dword	_ZN30_INTERNAL_b84e2992_4_k_cu_main4cuda3std3__47nulloptE
	.align		8
        /*0068*/ 	.dword	_ZN30_INTERNAL_b84e2992_4_k_cu_main4cuda3std3__48unexpectE
	.align		8
        /*0070*/ 	.dword	_ZN30_INTERNAL_b84e2992_4_k_cu_main4cuda3std6ranges3__45__cpo4swapE
	.align		8
        /*0078*/ 	.dword	_ZN30_INTERNAL_b84e2992_4_k_cu_main4cuda3std6ranges3__45__cpo9iter_moveE
	.align		8
        /*0080*/ 	.dword	_ZN30_INTERNAL_b84e2992_4_k_cu_main4cuda3std6ranges3__45__cpo5beginE
	.align		8
        /*0088*/ 	.dword	_ZN30_INTERNAL_b84e2992_4_k_cu_main4cuda3std6ranges3__45__cpo3endE
	.align		8
        /*0090*/ 	.dword	_ZN30_INTERNAL_b84e2992_4_k_cu_main4cuda3std6ranges3__45__cpo6cbeginE
	.align		8
        /*0098*/ 	.dword	_ZN30_INTERNAL_b84e2992_4_k_cu_main4cuda3std6ranges3__45__cpo4cendE
	.align		8
        /*00a0*/ 	.dword	_ZN30_INTERNAL_b84e2992_4_k_cu_main4cuda3std6ranges3__45__cpo7advanceE
	.align		8
        /*00a8*/ 	.dword	_ZN30_INTERNAL_b84e2992_4_k_cu_main4cuda3std6ranges3__45__cpo9iter_swapE
	.align		8
        /*00b0*/ 	.dword	_ZN30_INTERNAL_b84e2992_4_k_cu_main4cuda3std6ranges3__45__cpo4nextE
	.align		8
        /*00b8*/ 	.dword	_ZN30_INTERNAL_b84e2992_4_k_cu_main4cuda3std6ranges3__45__cpo4prevE
	.align		8
        /*00c0*/ 	.dword	_ZN30_INTERNAL_b84e2992_4_k_cu_main4cuda3std6ranges3__45__cpo4dataE
	.align		8
        /*00c8*/ 	.dword	_ZN30_INTERNAL_b84e2992_4_k_cu_main4cuda3std6ranges3__45__cpo5cdataE
	.align		8
        /*00d0*/ 	.dword	_ZN30_INTERNAL_b84e2992_4_k_cu_main4cuda3std6ranges3__45__cpo4sizeE
	.align		8
        /*00d8*/ 	.dword	_ZN30_INTERNAL_b84e2992_4_k_cu_main4cuda3std6ranges3__45__cpo5ssizeE
	.align		8
        /*00e0*/ 	.dword	_ZN30_INTERNAL_b84e2992_4_k_cu_main4cuda3std6ranges3__45__cpo8distanceE
	.align		8
        /*00e8*/ 	.dword	_ZN30_INTERNAL_b84e2992_4_k_cu_main6thrust24THRUST_300001_SM_1000_NS8cuda_cub3parE
	.align		8
        /*00f0*/ 	.dword	_ZN30_INTERNAL_b84e2992_4_k_cu_main6thrust24THRUST_300001_SM_1000_NS8cuda_cub10par_nosyncE
	.align		8
        /*00f8*/ 	.dword	_ZN30_INTERNAL_b84e2992_4_k_cu_main6thrust24THRUST_300001_SM_1000_NS6system6detail10sequential3seqE
	.align		8
        /*0100*/ 	.dword	_ZN30_INTERNAL_b84e2992_4_k_cu_main6thrust24THRUST_300001_SM_1000_NS6system3cpp3parE
	.align		8
        /*0108*/ 	.dword	_ZN30_INTERNAL_b84e2992_4_k_cu_main6thrust24THRUST_300001_SM_1000_NS12placeholders2_1E
	.align		8
        /*0110*/ 	.dword	_ZN30_INTERNAL_b84e2992_4_k_cu_main6thrust24THRUST_300001_SM_1000_NS12placeholders2_2E
	.align		8
        /*0118*/ 	.dword	_ZN30_INTERNAL_b84e2992_4_k_cu_main6thrust24THRUST_300001_SM_1000_NS12placeholders2_3E
	.align		8
        /*0120*/ 	.dword	_ZN30_INTERNAL_b84e2992_4_k_cu_main6thrust24THRUST_300001_SM_1000_NS12placeholders2_4E
	.align		8
        /*0128*/ 	.dword	_ZN30_INTERNAL_b84e2992_4_k_cu_main6thrust24THRUST_300001_SM_1000_NS12placeholders2_5E
	.align		8
        /*0130*/ 	.dword	_ZN30_INTERNAL_b84e2992_4_k_cu_main6thrust24THRUST_300001_SM_1000_NS12placeholders2_6E
	.align		8
        /*0138*/ 	.dword	_ZN30_INTERNAL_b84e2992_4_k_cu_main6thrust24THRUST_300001_SM_1000_NS12placeholders2_7E
	.align		8
        /*0140*/ 	.dword	_ZN30_INTERNAL_b84e2992_4_k_cu_main6thrust24THRUST_300001_SM_1000_NS12placeholders2_8E
	.align		8
        /*0148*/ 	.dword	_ZN30_INTERNAL_b84e2992_4_k_cu_main6thrust24THRUST_300001_SM_1000_NS12placeholders2_9E
	.align		8
        /*0150*/ 	.dword	_ZN30_INTERNAL_b84e2992_4_k_cu_main6thrust24THRUST_300001_SM_1000_NS12placeholders3_10E
	.align		8
        /*0158*/ 	.dword	_ZN30_INTERNAL_b84e2992_4_k_cu_main6thrust24THRUST_300001_SM_1000_NS3seqE
	.align		8
        /*0160*/ 	.dword	_ZN30_INTERNAL_b84e2992_4_k_cu_main6thrust24THRUST_300001_SM_1000_NS6deviceE


//--------------------- .text._ZN3cub18CUB_300001_SM_10006detail8for_each13static_kernelINS2_12policy_hub_t12policy_500_tEmN6thrust24THRUST_300001_SM_1000_NS8cuda_cub20__uninitialized_fill7functorINS7_10device_ptrIcEEcEEEEvT0_T1_ --------------------------
	.section	.text._ZN3cub18CUB_300001_SM_10006detail8for_each13static_kernelINS2_12policy_hub_t12policy_500_tEmN6thrust24THRUST_300001_SM_1000_NS8cuda_cub20__uninitialized_fill7functorINS7_10device_ptrIcEEcEEEEvT0_T1_,"ax",@progbits
	.align	128
        .global         _ZN3cub18CUB_300001_SM_10006detail8for_each13static_kernelINS2_12policy_hub_t12policy_500_tEmN6thrust24THRUST_300001_SM_1000_NS8cuda_cub20__uninitialized_fill7functorINS7_10device_ptrIcEEcEEEEvT0_T1_
        .type           _ZN3cub18CUB_300001_SM_10006detail8for_each13static_kernelINS2_12policy_hub_t12policy_500_tEmN6thrust24THRUST_300001_SM_1000_NS8cuda_cub20__uninitialized_fill7functorINS7_10device_ptrIcEEcEEEEvT0_T1_,@function
        .size           _ZN3cub18CUB_300001_SM_10006detail8for_each13static_kernelINS2_12policy_hub_t12policy_500_tEmN6thrust24THRUST_300001_SM_1000_NS8cuda_cub20__uninitialized_fill7functorINS7_10device_ptrIcEEcEEEEvT0_T1_,(.L_x_3 - _ZN3cub18CUB_300001_SM_10006detail8for_each13static_kernelINS2_12policy_hub_t12policy_500_tEmN6thrust24THRUST_300001_SM_1000_NS8cuda_cub20__uninitialized_fill7functorINS7_10device_ptrIcEEcEEEEvT0_T1_)
        .other          _ZN3cub18CUB_300001_SM_10006detail8for_each13static_kernelINS2_12policy_hub_t12policy_500_tEmN6thrust24THRUST_300001_SM_1000_NS8cuda_cub20__uninitialized_fill7functorINS7_10device_ptrIcEEcEEEEvT0_T1_,@"STO_CUDA_ENTRY STV_DEFAULT"
_ZN3cub18CUB_300001_SM_10006detail8for_each13static_kernelINS2_12policy_hub_t12policy_500_tEmN6thrust24THRUST_300001_SM_1000_NS8cuda_cub20__uninitialized_fill7functorINS7_10device_ptrIcEEcEEEEvT0_T1_:
.text._ZN3cub18CUB_300001_SM_10006detail8for_each13static_kernelINS2_12policy_hub_t12policy_500_tEmN6thrust24THRUST_300001_SM_1000_NS8cuda_cub20__uninitialized_fill7functorINS7_10device_ptrIcEEcEEEEvT0_T1_:
[----:B------:R-:W-:Y:S08]  /*0000*/  LDC R1, c[0x0][0x37c] ;  /* 0x0000df00ff017b82 */ /* 0x000ff00000000800 */
[----:B------:R-:W0:Y:S01]  /*0010*/  S2UR UR4, SR_CTAID.X ;  /* 0x00000000000479c3 */ /* 0x000e220000002500 */
[----:B------:R-:W1:Y:S01]  /*0020*/  LDCU.64 UR6, c[0x0][0x380] ;  /* 0x00007000ff0677ac */ /* 0x000e620008000a00 */
[----:B------:R-:W2:Y:S06]  /*0030*/  LDCU.64 UR8, c[0x0][0x358] ;  /* 0x00006b00ff0877ac */ /* 0x000eac0008000a00 */
[----:B------:R-:W3:Y:S01]  /*0040*/  LDC R5, c[0x0][0x390] ;  /* 0x0000e400ff057b82 */ /* 0x000ee20000000800 */
[----:B0-----:R-:W-:-:S04]  /*0050*/  UIMAD.WIDE.U32 UR4, UR4, 0x200, URZ ;  /* 0x00000200040478a5 */ /* 0x001fc8000f8e00ff */
[----:B-1----:R-:W-:-:S04]  /*0060*/  UIADD3 UR6, UP0, UPT, -UR4, UR6, URZ ;  /* 0x0000000604067290 */ /* 0x002fc8000ff1e1ff */
[----:B------:R-:W-:Y:S01]  /*0070*/  UIADD3.X UR7, UPT, UPT, ~UR5, UR7, URZ, UP0, !UPT ;  /* 0x0000000705077290 */ /* 0x000fe200087fe5ff */
[----:B---3--:R-:W-:Y:S01]  /*0080*/  PRMT R5, R5, 0x7770, RZ ;  /* 0x0000777005057816 */ /* 0x008fe200000000ff */
[----:B------:R-:W-:-:S04]  /*0090*/  UISETP.GE.U32.AND UP0, UPT, UR6, 0x200, UPT ;  /* 0x000002000600788c */ /* 0x000fc8000bf06070 */
[----:B------:R-:W-:-:S09]  /*00a0*/  UISETP.GE.U32.AND.EX UP0, UPT, UR7, URZ, UPT, UP0 ;  /* 0x000000ff0700728c */ /* 0x000fd2000bf06100 */
[----:B--2---:R-:W-:Y:S05]  /*00b0*/  BRA.U !UP0, `(.L_x_0) ;  /* 0x00000001081c7547 */ /* 0x004fea000b800000 */
[----:B------:R-:W0:Y:S01]  /*00c0*/  S2R R3, SR_TID.X ;  /* 0x0000000000037919 */ /* 0x000e220000002100 */
[----:B------:R-:W0:Y:S02]  /*00d0*/  LDC.64 R6, c[0x0][0x388] ;  /* 0x0000e200ff067b82 */ /* 0x000e240000000a00 */
[----:B0-----:R-:W-:-:S04]  /*00e0*/  IADD3 R2, P0, P1, R6, UR4, R3 ;  /* 0x0000000406027c10 */ /* 0x001fc8000f91e003 */
[----:B------:R-:W-:-:S05]  /*00f0*/  IADD3.X R3, PT, PT, R7, UR5, RZ, P0, P1 ;  /* 0x0000000507037c10 */ /* 0x000fca00087e24ff */
[----:B------:R-:W-:Y:S04]  /*0100*/  STG.E.U8 desc[UR8][R2.64], R5 ;  /* 0x0000000502007986 */ /* 0x000fe8000c101108 */
[----:B------:R-:W-:Y:S01]  /*0110*/  STG.E.U8 desc[UR8][R2.64+0x100], R5 ;  /* 0x0001000502007986 */ /* 0x000fe2000c101108 */
[----:B------:R-:W-:Y:S05]  /*0120*/  EXIT ;  /* 0x000000000000794d */ /* 0x000fea0003800000 */
.L_x_0:
[----:B------:R-:W0:Y:S01]  /*0130*/  S2R R3, SR_TID.X ;  /* 0x0000000000037919 */ /* 0x000e220000002100 */
[----:B------:R-:W1:Y:S01]  /*0140*/  LDC.64 R6, c[0x0][0x388] ;  /* 0x0000e200ff067b82 */ /* 0x000e620000000a00 */
[----:B------:R-:W-:Y:S02]  /*0150*/  IMAD.U32 R2, RZ, RZ, UR7 ;  /* 0x00000007ff027e24 */ /* 0x000fe4000f8e00ff */
[C---:B0-----:R-:W-:Y:S01]  /*0160*/  VIADD R0, R3.reuse, 0x100 ;  /* 0x0000010003007836 */ /* 0x041fe20000000000 */
[----:B------:R-:W-:-:S04]  /*0170*/  ISETP.LT.U32.AND P0, PT, R3, UR6, PT ;  /* 0x0000000603007c0c */ /* 0x000fc8000bf01070 */
[----:B------:R-:W-:Y:S01]  /*0180*/  ISETP.LT.U32.AND P1, PT, R0, UR6, PT ;  /* 0x0000000600007c0c */ /* 0x000fe2000bf21070 */
[----:B------:R-:W-:Y:S01]  /*0190*/  IMAD.U32 R0, RZ, RZ, UR7 ;  /* 0x00000007ff007e24 */ /* 0x000fe2000f8e00ff */
[----:B------:R-:W-:Y:S02]  /*01a0*/  ISETP.GT.U32.AND.EX P0, PT, R2, RZ, PT, P0 ;  /* 0x000000ff0200720c */ /* 0x000fe40003f04100 */
[----:B-1----:R-:W-:Y:S02]  /*01b0*/  IADD3 R2, P2, P3, R6, UR4, R3 ;  /* 0x0000000406027c10 */ /* 0x002fe4000fb5e003 */
[----:B------:R-:W-:Y:S02]  /*01c0*/  ISETP.GT.U32.AND.EX P1, PT, R0, RZ, PT, P1 ;  /* 0x000000ff0000720c */ /* 0x000fe40003f24110 */
[----:B------:R-:W-:-:S07]  /*01d0*/  IADD3.X R3, PT, PT, R7, UR5, RZ, P2, P3 ;  /* 0x0000000507037c10 */ /* 0x000fce00097e64ff */
[----:B------:R0:W-:Y:S04]  /*01e0*/  @P0 STG.E.U8 desc[UR8][R2.64], R5 ;  /* 0x0000000502000986 */ /* 0x0001e8000c101108 */
[----:B------:R-:W-:Y:S05]  /*01f0*/  @!P1 EXIT ;  /* 0x000000000000994d */ /* 0x000fea0003800000 */
[----:B------:R-:W-:Y:S01]  /*0200*/  STG.E.U8 desc[UR8][R2.64+0x100], R5 ;  /* 0x0001000502007986 */ /* 0x000fe2000c101108 */
[----:B------:R-:W-:Y:S05]  /*0210*/  EXIT ;  /* 0x000000000000794d */ /* 0x000fea0003800000 */
.L_x_1:
[----:B------:R-:W-:-:S00]  /*0220*/  BRA `(.L_x_1) ;  /* 0xfffffffc00fc7947 */ /* 0x000fc0000383ffff */
[----:B------:R-:W-:-:S00]  /*0230*/  NOP ;  /* 0x0000000000007918 */ /* 0x000fc00000000000 */
        /* <DEDUP_REMOVED lines=12> */
.L_x_3:


//--------------------- .text._ZN3cub18CUB_300001_SM_10006detail11EmptyKernelIvEEvv --------------------------
	.section	.text._ZN3cub18CUB_300001_SM_10006detail11EmptyKernelIvEEvv,"ax",@progbits
	.align	128
        .global         _ZN3cub18CUB_300001_SM_10006detail11EmptyKernelIvEEvv
        .type           _ZN3cub18CUB_300001_SM_10006detail11EmptyKernelIvEEvv,@function
        .size           _ZN3cub18CUB_300001_SM_10006detail11EmptyKernelIvEEvv,(.L_x_4 - _ZN3cub18CUB_300001_SM_10006detail11EmptyKernelIvEEvv)
        .other          _ZN3cub18CUB_300001_SM_10006detail11EmptyKernelIvEEvv,@"STO_CUDA_ENTRY STV_DEFAULT"
_ZN3cub18CUB_300001_SM_10006detail11EmptyKernelIvEEvv:
.text._ZN3cub18CUB_300001_SM_10006detail11EmptyKernelIvEEvv:
[----:B------:R-:W-:Y:S01]  /*0000*/  LDC R1, c[0x0][0x37c] ;  /* 0x0000df00ff017b82 */ /* 0x000fe20000000800 */
[----:B------:R-:W-:Y:S05]  /*0010*/  EXIT ;  /* 0x000000000000794d */ /* 0x000fea0003800000 */
.L_x_2:
        /* <DEDUP_REMOVED lines=14> */
.L_x_4:


//--------------------- .nv.shared.reserved.0     --------------------------
	.section	.nv.shared.reserved.0,"aw",@nobits
	.weak		__nv_reservedSMEM_offset_0_alias
	.size		__nv_reservedSMEM_offset_0_alias, 0, 64
	.other		__nv_reservedSMEM_offset_0_alias,@"STO_CUDA_RESERVED_SHARED STV_DEFAULT"
__nv_reservedSMEM_offset_0_alias:
	.zero		0
	.zero		64


//--------------------- .nv.global                --------------------------
	.section	.nv.global,"aw",@nobits
.nv.global:
	.type		_ZN30_INTERNAL_b84e2992_4_k_cu_main6thrust24THRUST_300001_SM_1000_NS12placeholders2_8E,@object
	.size		_ZN30_INTERNAL_b84e2992_4_k_cu_main6thrust24THRUST_300001_SM_1000_NS12placeholders2_8E,(_ZN30_INTERNAL_b84e2992_4_k_cu_main4cuda3std3__432_GLOBAL__N__b84e2992_4_k_cu_main6ignoreE - _ZN30_INTERNAL_b84e2992_4_k_cu_main6thrust24THRUST_300001_SM_1000_NS12placeholders2_8E)
_ZN30_INTERNAL_b84e2992_4_k_cu_main6thrust24THRUST_300001_SM_1000_NS12placeholders2_8E:
	.zero		1
	.type		_ZN30_INTERNAL_b84e2992_4_k_cu_main4cuda3std3__432_GLOBAL__N__b84e2992_4_k_cu_main6ignoreE,@object
	.size		_ZN30_INTERNAL_b84e2992_4_k_cu_main4cuda3std3__432_GLOBAL__N__b84e2992_4_k_cu_main6ignoreE,(_ZN30_INTERNAL_b84e2992_4_k_cu_main4cuda3std6ranges3__45__cpo4dataE - _ZN30_INTERNAL_b84e2992_4_k_cu_main4cuda3std3__432_GLOBAL__N__b84e2992_4_k_cu_main6ignoreE)
_ZN30_INTERNAL_b84e2992_4_k_cu_main4cuda3std3__432_GLOBAL__N__b84e2992_4_k_cu_main6ignoreE:
	.zero		1
	.type		_ZN30_INTERNAL_b84e2992_4_k_cu_main4cuda3std6ranges3__45__cpo4dataE,@object
	.size		_ZN30_INTERNAL_b84e2992_4_k_cu_main4cuda3std6ranges3__45__cpo4dataE,(_ZN30_INTERNAL_b84e2992_4_k_cu_main6thrust24THRUST_300001_SM_1000_NS6system3cpp3parE - _ZN30_INTERNAL_b84e2992_4_k_cu_main4cuda3std6ranges3__45__cpo4dataE)
_ZN30_INTERNAL_b84e2992_4_k_cu_main4cuda3std6ranges3__45__cpo4dataE:
	.zero		1
	.type		_ZN30_INTERNAL_b84e2992_4_k_cu_main6thrust24THRUST_300001_SM_1000_NS6system3cpp3parE,@object
	.size		_ZN30_INTERNAL_b84e2992_4_k_cu_main6thrust24THRUST_300001_SM_1000_NS6system3cpp3parE,(_ZN30_INTERNAL_b84e2992_4_k_cu_main4cuda3std3__45__cpo5beginE - _ZN30_INTERNAL_b84e2992_4_k_cu_main6thrust24THRUST_300001_SM_1000_NS6system3cpp3parE)
_ZN30_INTERNAL_b84e2992_4_k_cu_main6thrust24THRUST_300001_SM_1000_NS6system3cpp3parE:
	.zero		1
	.type		_ZN30_INTERNAL_b84e2992_4_k_cu_main4cuda3std3__45__cpo5beginE,@object
	.size		_ZN30_INTERNAL_b84e2992_4_k_cu_main4cuda3std3__45__cpo5beginE,(_ZN30_INTERNAL_b84e2992_4_k_cu_main4cuda3std6ranges3__45__cpo5beginE - _ZN30_INTERNAL_b84e2992_4_k_cu_main4cuda3std3__45__cpo5beginE)
_ZN30_INTERNAL_b84e2992_4_k_cu_main4cuda3std3__45__cpo5beginE:
	.zero		1
	.type		_ZN30_INTERNAL_b84e2992_4_k_cu_main4cuda3std6ranges3__45__cpo5beginE,@object
	.size		_ZN30_INTERNAL_b84e2992_4_k_cu_main4cuda3std6ranges3__45__cpo5beginE,(_ZN30_INTERNAL_b84e2992_4_k_cu_main6thrust24THRUST_300001_SM_1000_NS6deviceE - _ZN30_INTERNAL_b84e2992_4_k_cu_main4cuda3std6ranges3__45__cpo5beginE)
_ZN30_INTERNAL_b84e2992_4_k_cu_main4cuda3std6ranges3__45__cpo5beginE:
	.zero		1
	.type		_ZN30_INTERNAL_b84e2992_4_k_cu_main6thrust24THRUST_300001_SM_1000_NS6deviceE,@object
	.size		_ZN30_INTERNAL_b84e2992_4_k_cu_main6thrust24THRUST_300001_SM_1000_NS6deviceE,(_ZN30_INTERNAL_b84e2992_4_k_cu_main4cuda3std3__47nulloptE - _ZN30_INTERNAL_b84e2992_4_k_cu_main6thrust24THRUST_300001_SM_1000_NS6deviceE)
_ZN30_INTERNAL_b84e2992_4_k_cu_main6thrust24THRUST_300001_SM_1000_NS6deviceE:
	.zero		1
	.type		_ZN30_INTERNAL_b84e2992_4_k_cu_main4cuda3std3__47nulloptE,@object
	.size		_ZN30_INTERNAL_b84e2992_4_k_cu_main4cuda3std3__47nulloptE,(_ZN30_INTERNAL_b84e2992_4_k_cu_main4cuda3std6ranges3__45__cpo8distanceE - _ZN30_INTERNAL_b84e2992_4_k_cu_main4cuda3std3__47nulloptE)
_ZN30_INTERNAL_b84e2992_4_k_cu_main4cuda3std3__47nulloptE:
	.zero		1
	.type		_ZN30_INTERNAL_b84e2992_4_k_cu_main4cuda3std6ranges3__45__cpo8distanceE,@object
	.size		_ZN30_INTERNAL_b84e2992_4_k_cu_main4cuda3std6ranges3__45__cpo8distanceE,(_ZN30_INTERNAL_b84e2992_4_k_cu_main6thrust24THRUST_300001_SM_1000_NS12placeholders2_4E - _ZN30_INTERNAL_b84e2992_4_k_cu_main4cuda3std6ranges3__45__cpo8distanceE)
_ZN30_INTERNAL_b84e2992_4_k_cu_main4cuda3std6ranges3__45__cpo8distanceE:
	.zero		1
	.type		_ZN30_INTERNAL_b84e2992_4_k_cu_main6thrust24THRUST_300001_SM_1000_NS12placeholders2_4E,@object
	.size		_ZN30_INTERNAL_b84e2992_4_k_cu_main6thrust24THRUST_300001_SM_1000_NS12placeholders2_4E,(_ZN30_INTERNAL_b84e2992_4_k_cu_main4cuda3std3__45__cpo6rbeginE - _ZN30_INTERNAL_b84e2992_4_k_cu_main6thrust24THRUST_300001_SM_1000_NS12placeholders2_4E)
_ZN30_INTERNAL_b84e2992_4_k_cu_main6thrust24THRUST_300001_SM_1000_NS12placeholders2_4E:
	.zero		1
	.type		_ZN30_INTERNAL_b84e2992_4_k_cu_main4cuda3std3__45__cpo6rbeginE,@object
	.size		_ZN30_INTERNAL_b84e2992_4_k_cu_main4cuda3std3__45__cpo6rbeginE,(_ZN30_INTERNAL_b84e2992_4_k_cu_main4cuda3std6ranges3__45__cpo7advanceE - _ZN30_INTERNAL_b84e2992_4_k_cu_main4cuda3std3__45__cpo6rbeginE)
_ZN30_INTERNAL_b84e2992_4_k_cu_main4cuda3std3__45__cpo6rbeginE:
	.zero		1
	.type		_ZN30_INTERNAL_b84e2992_4_k_cu_main4cuda3std6ranges3__45__cpo7advanceE,@object
	.size		_ZN30_INTERNAL_b84e2992_4_k_cu_main4cuda3std6ranges3__45__cpo7advanceE,(_ZN30_INTERNAL_b84e2992_4_k_cu_main6thrust24THRUST_300001_SM_1000_NS12placeholders3_10E - _ZN30_INTERNAL_b84e2992_4_k_cu_main4cuda3std6ranges3__45__cpo7advanceE)
_ZN30_INTERNAL_b84e2992_4_k_cu_main4cuda3std6ranges3__45__cpo7advanceE:
	.zero		1
	.type		_ZN30_INTERNAL_b84e2992_4_k_cu_main6thrust24THRUST_300001_SM_1000_NS12placeholders3_10E,@object
	.size		_ZN30_INTERNAL_b84e2992_4_k_cu_main6thrust24THRUST_300001_SM_1000_NS12placeholders3_10E,(_ZN30_INTERNAL_b84e2992_4_k_cu_main4cuda3std3__48in_placeE - _ZN30_INTERNAL_b84e2992_4_k_cu_main6thrust24THRUST_300001_SM_1000_NS12placeholders3_10E)
_ZN30_INTERNAL_b84e2992_4_k_cu_main6thrust24THRUST_300001_SM_1000_NS12placeholders3_10E:
	.zero		1
	.type		_ZN30_INTERNAL_b84e2992_4_k_cu_main4cuda3std3__48in_placeE,@object
	.size		_ZN30_INTERNAL_b84e2992_4_k_cu_main4cuda3std3__48in_placeE,(_ZN30_INTERNAL_b84e2992_4_k_cu_main4cuda3std6ranges3__45__cpo4sizeE - _ZN30_INTERNAL_b84e2992_4_k_cu_main4cuda3std3__48in_placeE)
_ZN30_INTERNAL_b84e2992_4_k_cu_main4cuda3std3__48in_placeE:
	.zero		1
	.type		_ZN30_INTERNAL_b84e2992_4_k_cu_main4cuda3std6ranges3__45__cpo4sizeE,@object
	.size		_ZN30_INTERNAL_b84e2992_4_k_cu_main4cuda3std6ranges3__45__cpo4sizeE,(_ZN30_INTERNAL_b84e2992_4_k_cu_main6thrust24THRUST_300001_SM_1000_NS12placeholders2_2E - _ZN30_INTERNAL_b84e2992_4_k_cu_main4cuda3std6ranges3__45__cpo4sizeE)
_ZN30_INTERNAL_b84e2992_4_k_cu_main4cuda3std6ranges3__45__cpo4sizeE:
	.zero		1
	.type		_ZN30_INTERNAL_b84e2992_4_k_cu_main6thrust24THRUST_300001_SM_1000_NS12placeholders2_2E,@object
	.size		_ZN30_INTERNAL_b84e2992_4_k_cu_main6thrust24THRUST_300001_SM_1000_NS12placeholders2_2E,(_ZN30_INTERNAL_b84e2992_4_k_cu_main4cuda3std3__45__cpo6cbeginE - _ZN30_INTERNAL_b84e2992_4_k_cu_main6thrust24THRUST_300001_SM_1000_NS12placeholders2_2E)
_ZN30_INTERNAL_b84e2992_4_k_cu_main6thrust24THRUST_300001_SM_1000_NS12placeholders2_2E:
	.zero		1
	.type		_ZN30_INTERNAL_b84e2992_4_k_cu_main4cuda3std3__45__cpo6cbeginE,@object
	.size		_ZN30_INTERNAL_b84e2992_4_k_cu_main4cuda3std3__45__cpo6cbeginE,(_ZN30_INTERNAL_b84e2992_4_k_cu_main4cuda3std6ranges3__45__cpo6cbeginE - _ZN30_INTERNAL_b84e2992_4_k_cu_main4cuda3std3__45__cpo6cbeginE)
_ZN30_INTERNAL_b84e2992_4_k_cu_main4cuda3std3__45__cpo6cbeginE:
	.zero		1
	.type		_ZN30_INTERNAL_b84e2992_4_k_cu_main4cuda3std6ranges3__45__cpo6cbeginE,@object
	.size		_ZN30_INTERNAL_b84e2992_4_k_cu_main4cuda3std6ranges3__45__cpo6cbeginE,(_ZN30_INTERNAL_b84e2992_4_k_cu_main6thrust24THRUST_300001_SM_1000_NS12placeholders2_6E - _ZN30_INTERNAL_b84e2992_4_k_cu_main4cuda3std6ranges3__45__cpo6cbeginE)
_ZN30_INTERNAL_b84e2992_4_k_cu_main4cuda3std6ranges3__45__cpo6cbeginE:
	.zero		1
	.type		_ZN30_INTERNAL_b84e2992_4_k_cu_main6thrust24THRUST_300001_SM_1000_NS12placeholders2_6E,@object
	.size		_ZN30_INTERNAL_b84e2992_4_k_cu_main6thrust24THRUST_300001_SM_1000_NS12placeholders2_6E,(_ZN30_INTERNAL_b84e2992_4_k_cu_main4cuda3std3__45__cpo7crbeginE - _ZN30_INTERNAL_b84e2992_4_k_cu_main6thrust24THRUST_300001_SM_1000_NS12placeholders2_6E)
_ZN30_INTERNAL_b84e2992_4_k_cu_main6thrust24THRUST_300001_SM_1000_NS12placeholders2_6E:
	.zero		1
	.type		_ZN30_INTERNAL_b84e2992_4_k_cu_main4cuda3std3__45__cpo7crbeginE,@object
	.size		_ZN30_INTERNAL_b84e2992_4_k_cu_main4cuda3std3__45__cpo7crbeginE,(_ZN30_INTERNAL_b84e2992_4_k_cu_main4cuda3std6ranges3__45__cpo4nextE - _ZN30_INTERNAL_b84e2992_4_k_cu_main4cuda3std3__45__cpo7crbeginE)
_ZN30_INTERNAL_b84e2992_4_k_cu_main4cuda3std3__45__cpo7crbeginE:
	.zero		1
	.type		_ZN30_INTERNAL_b84e2992_4_k_cu_main4cuda3std6ranges3__45__cpo4nextE,@object
	.size		_ZN30_INTERNAL_b84e2992_4_k_cu_main4cuda3std6ranges3__45__cpo4nextE,(_ZN30_INTERNAL_b84e2992_4_k_cu_main4cuda3std6ranges3__45__cpo4swapE - _ZN30_INTERNAL_b84e2992_4_k_cu_main4cuda3std6ranges3__45__cpo4nextE)
_ZN30_INTERNAL_b84e2992_4_k_cu_main4cuda3std6ranges3__45__cpo4nextE:
	.zero		1
	.type		_ZN30_INTERNAL_b84e2992_4_k_cu_main4cuda3std6ranges3__45__cpo4swapE,@object
	.size		_ZN30_INTERNAL_b84e2992_4_k_cu_main4cuda3std6ranges3__45__cpo4swapE,(_ZN30_INTERNAL_b84e2992_4_k_cu_main6thrust24THRUST_300001_SM_1000_NS8cuda_cub10par_nosyncE - _ZN30_INTERNAL_b84e2992_4_k_cu_main4cuda3std6ranges3__45__cpo4swapE)
_ZN30_INTERNAL_b84e2992_4_k_cu_main4cuda3std6ranges3__45__cpo4swapE:
	.zero		1
	.type		_ZN30_INTERNAL_b84e2992_4_k_cu_main6thrust24THRUST_300001_SM_1000_NS8cuda_cub10par_nosyncE,@object
	.size		_ZN30_INTERNAL_b84e2992_4_k_cu_main6thrust24THRUST_300001_SM_1000_NS8cuda_cub10par_nosyncE,(_ZN30_INTERNAL_b84e2992_4_k_cu_main6thrust24THRUST_300001_SM_1000_NS3seqE - _ZN30_INTERNAL_b84e2992_4_k_cu_main6thrust24THRUST_300001_SM_1000_NS8cuda_cub10par_nosyncE)
_ZN30_INTERNAL_b84e2992_4_k_cu_main6thrust24THRUST_300001_SM_1000_NS8cuda_cub10par_nosyncE:
	.zero		1
	.type		_ZN30_INTERNAL_b84e2992_4_k_cu_main6thrust24THRUST_300001_SM_1000_NS3seqE,@object
	.size		_ZN30_INTERNAL_b84e2992_4_k_cu_main6thrust24THRUST_300001_SM_1000_NS3seqE,(_ZN30_INTERNAL_b84e2992_4_k_cu_main4cuda3std3__420unreachable_sentinelE - _ZN30_INTERNAL_b84e2992_4_k_cu_main6thrust24THRUST_300001_SM_1000_NS3seqE)
_ZN30_INTERNAL_b84e2992_4_k_cu_main6thrust24THRUST_300001_SM_1000_NS3seqE:
	.zero		1
	.type		_ZN30_INTERNAL_b84e2992_4_k_cu_main4cuda3std3__420unreachable_sentinelE,@object
	.size		_ZN30_INTERNAL_b84e2992_4_k_cu_main4cuda3std3__420unreachable_sentinelE,(_ZN30_INTERNAL_b84e2992_4_k_cu_main4cuda3std6ranges3__45__cpo5ssizeE - _ZN30_INTERNAL_b84e2992_4_k_cu_main4cuda3std3__420unreachable_sentinelE)
_ZN30_INTERNAL_b84e2992_4_k_cu_main4cuda3std3__420unreachable_sentinelE:
	.zero		1
	.type		_ZN30_INTERNAL_b84e2992_4_k_cu_main4cuda3std6ranges3__45__cpo5ssizeE,@object
	.size		_ZN30_INTERNAL_b84e2992_4_k_cu_main4cuda3std6ranges3__45__cpo5ssizeE,(_ZN30_INTERNAL_b84e2992_4_k_cu_main6thrust24THRUST_300001_SM_1000_NS12placeholders2_3E - _ZN30_INTERNAL_b84e2992_4_k_cu_main4cuda3std6ranges3__45__cpo5ssizeE)
_ZN30_INTERNAL_b84e2992_4_k_cu_main4cuda3std6ranges3__45__cpo5ssizeE:
	.zero		1
	.type		_ZN30_INTERNAL_b84e2992_4_k_cu_main6thrust24THRUST_300001_SM_1000_NS12placeholders2_3E,@object
	.size		_ZN30_INTERNAL_b84e2992_4_k_cu_main6thrust24THRUST_300001_SM_1000_NS12placeholders2_3E,(_ZN30_INTERNAL_b84e2992_4_k_cu_main4cuda3std3__45__cpo4cendE - _ZN30_INTERNAL_b84e2992_4_k_cu_main6thrust24THRUST_300001_SM_1000_NS12placeholders2_3E)
_ZN30_INTERNAL_b84e2992_4_k_cu_main6thrust24THRUST_300001_SM_1000_NS12placeholders2_3E:
	.zero		1
	.type		_ZN30_INTERNAL_b84e2992_4_k_cu_main4cuda3std3__45__cpo4cendE,@object
	.size		_ZN30_INTERNAL_b84e2992_4_k_cu_main4cuda3std3__45__cpo4cendE,(_ZN30_INTERNAL_b84e2992_4_k_cu_main4cuda3std6ranges3__45__cpo4cendE - _ZN30_INTERNAL_b84e2992_4_k_cu_main4cuda3std3__45__cpo4cendE)
_ZN30_INTERNAL_b84e2992_4_k_cu_main4cuda3std3__45__cpo4cendE:
	.zero		1
	.type		_ZN30_INTERNAL_b84e2992_4_k_cu_main4cuda3std6ranges3__45__cpo4cendE,@object
	.size		_ZN30_INTERNAL_b84e2992_4_k_cu_main4cuda3std6ranges3__45__cpo4cendE,(_ZN30_INTERNAL_b84e2992_4_k_cu_main6thrust24THRUST_300001_SM_1000_NS12placeholders2_7E - _ZN30_INTERNAL_b84e2992_4_k_cu_main4cuda3std6ranges3__45__cpo4cendE)
_ZN30_INTERNAL_b84e2992_4_k_cu_main4cuda3std6ranges3__45__cpo4cendE:
	.zero		1
	.type		_ZN30_INTERNAL_b84e2992_4_k_cu_main6thrust24THRUST_300001_SM_1000_NS12placeholders2_7E,@object
	.size		_ZN30_INTERNAL_b84e2992_4_k_cu_main6thrust24THRUST_300001_SM_1000_NS12placeholders2_7E,(_ZN30_INTERNAL_b84e2992_4_k_cu_main4cuda3std3__45__cpo5crendE - _ZN30_INTERNAL_b84e2992_4_k_cu_main6thrust24THRUST_300001_SM_1000_NS12placeholders2_7E)
_ZN30_INTERNAL_b84e2992_4_k_cu_main6thrust24THRUST_300001_SM_1000_NS12placeholders2_7E:
	.zero		1
	.type		_ZN30_INTERNAL_b84e2992_4_k_cu_main4cuda3std3__45__cpo5crendE,@object
	.size		_ZN30_INTERNAL_b84e2992_4_k_cu_main4cuda3std3__45__cpo5crendE,(_ZN30_INTERNAL_b84e2992_4_k_cu_main4cuda3std6ranges3__45__cpo4prevE - _ZN30_INTERNAL_b84e2992_4_k_cu_main4cuda3std3__45__cpo5crendE)
_ZN30_INTERNAL_b84e2992_4_k_cu_main4cuda3std3__45__cpo5crendE:
	.zero		1
	.type		_ZN30_INTERNAL_b84e2992_4_k_cu_main4cuda3std6ranges3__45__cpo4prevE,@object
	.size		_ZN30_INTERNAL_b84e2992_4_k_cu_main4cuda3std6ranges3__45__cpo4prevE,(_ZN30_INTERNAL_b84e2992_4_k_cu_main4cuda3std6ranges3__45__cpo9iter_moveE - _ZN30_INTERNAL_b84e2992_4_k_cu_main4cuda3std6ranges3__45__cpo4prevE)
_ZN30_INTERNAL_b84e2992_4_k_cu_main4cuda3std6ranges3__45__cpo4prevE:
	.zero		1
	.type		_ZN30_INTERNAL_b84e2992_4_k_cu_main4cuda3std6ranges3__45__cpo9iter_moveE,@object
	.size		_ZN30_INTERNAL_b84e2992_4_k_cu_main4cuda3std6ranges3__45__cpo9iter_moveE,(_ZN30_INTERNAL_b84e2992_4_k_cu_main6thrust24THRUST_300001_SM_1000_NS6system6detail10sequential3seqE - _ZN30_INTERNAL_b84e2992_4_k_cu_main4cuda3std6ranges3__45__cpo9iter_moveE)
_ZN30_INTERNAL_b84e2992_4_k_cu_main4cuda3std6ranges3__45__cpo9iter_moveE:
	.zero		1
	.type		_ZN30_INTERNAL_b84e2992_4_k_cu_main6thrust24THRUST_300001_SM_1000_NS6system6detail10sequential3seqE,@object
	.size		_ZN30_INTERNAL_b84e2992_4_k_cu_main6thrust24THRUST_300001_SM_1000_NS6system6detail10sequential3seqE,(_ZN30_INTERNAL_b84e2992_4_k_cu_main6thrust24THRUST_300001_SM_1000_NS12placeholders2_9E - _ZN30_INTERNAL_b84e2992_4_k_cu_main6thrust24THRUST_300001_SM_1000_NS6system6detail10sequential3seqE)
_ZN30_INTERNAL_b84e2992_4_k_cu_main6thrust24THRUST_300001_SM_1000_NS6system6detail10sequential3seqE:
	.zero		1
	.type		_ZN30_INTERNAL_b84e2992_4_k_cu_main6thrust24THRUST_300001_SM_1000_NS12placeholders2_9E,@object
	.size		_ZN30_INTERNAL_b84e2992_4_k_cu_main6thrust24THRUST_300001_SM_1000_NS12placeholders2_9E,(_ZN30_INTERNAL_b84e2992_4_k_cu_main4cuda3std3__419piecewise_constructE - _ZN30_INTERNAL_b84e2992_4_k_cu_main6thrust24THRUST_300001_SM_1000_NS12placeholders2_9E)
_ZN30_INTERNAL_b84e2992_4_k_cu_main6thrust24THRUST_300001_SM_1000_NS12placeholders2_9E:
	.zero		1
	.type		_ZN30_INTERNAL_b84e2992_4_k_cu_main4cuda3std3__419piecewise_constructE,@object
	.size		_ZN30_INTERNAL_b84e2992_4_k_cu_main4cuda3std3__419piecewise_constructE,(_ZN30_INTERNAL_b84e2992_4_k_cu_main4cuda3std6ranges3__45__cpo5cdataE - _ZN30_INTERNAL_b84e2992_4_k_cu_main4cuda3std3__419piecewise_constructE)
_ZN30_INTERNAL_b84e2992_4_k_cu_main4cuda3std3__419piecewise_constructE:
	.zero		1
	.type		_ZN30_INTERNAL_b84e2992_4_k_cu_main4cuda3std6ranges3__45__cpo5cdataE,@object
	.size		_ZN30_INTERNAL_b84e2992_4_k_cu_main4cuda3std6ranges3__45__cpo5cdataE,(_ZN30_INTERNAL_b84e2992_4_k_cu_main6thrust24THRUST_300001_SM_1000_NS12placeholders2_1E - _ZN30_INTERNAL_b84e2992_4_k_cu_main4cuda3std6ranges3__45__cpo5cdataE)
_ZN30_INTERNAL_b84e2992_4_k_cu_main4cuda3std6ranges3__45__cpo5cdataE:
	.zero		1
	.type		_ZN30_INTERNAL_b84e2992_4_k_cu_main6thrust24THRUST_300001_SM_1000_NS12placeholders2_1E,@object
	.size		_ZN30_INTERNAL_b84e2992_4_k_cu_main6thrust24THRUST_300001_SM_1000_NS12placeholders2_1E,(_ZN30_INTERNAL_b84e2992_4_k_cu_main4cuda3std3__45__cpo3endE - _ZN30_INTERNAL_b84e2992_4_k_cu_main6thrust24THRUST_300001_SM_1000_NS12placeholders2_1E)
_ZN30_INTERNAL_b84e2992_4_k_cu_main6thrust24THRUST_300001_SM_1000_NS12placeholders2_1E:
	.zero		1
	.type		_ZN30_INTERNAL_b84e2992_4_k_cu_main4cuda3std3__45__cpo3endE,@object
	.size		_ZN30_INTERNAL_b84e2992_4_k_cu_main4cuda3std3__45__cpo3endE,(_ZN30_INTERNAL_b84e2992_4_k_cu_main4cuda3std6ranges3__45__cpo3endE - _ZN30_INTERNAL_b84e2992_4_k_cu_main4cuda3std3__45__cpo3endE)
_ZN30_INTERNAL_b84e2992_4_k_cu_main4cuda3std3__45__cpo3endE:
	.zero		1
	.type		_ZN30_INTERNAL_b84e2992_4_k_cu_main4cuda3std6ranges3__45__cpo3endE,@object
	.size		_ZN30_INTERNAL_b84e2992_4_k_cu_main4cuda3std6ranges3__45__cpo3endE,(_ZN30_INTERNAL_b84e2992_4_k_cu_main6thrust24THRUST_300001_SM_1000_NS12placeholders2_5E - _ZN30_INTERNAL_b84e2992_4_k_cu_main4cuda3std6ranges3__45__cpo3endE)
_ZN30_INTERNAL_b84e2992_4_k_cu_main4cuda3std6ranges3__45__cpo3endE:
	.zero		1
	.type		_ZN30_INTERNAL_b84e2992_4_k_cu_main6thrust24THRUST_300001_SM_1000_NS12placeholders2_5E,@object
	.size		_ZN30_INTERNAL_b84e2992_4_k_cu_main6thrust24THRUST_300001_SM_1000_NS12placeholders2_5E,(_ZN30_INTERNAL_b84e2992_4_k_cu_main4cuda3std3__45__cpo4rendE - _ZN30_INTERNAL_b84e2992_4_k_cu_main6thrust24THRUST_300001_SM_1000_NS12placeholders2_5E)
_ZN30_INTERNAL_b84e2992_4_k_cu_main6thrust24THRUST_300001_SM_1000_NS12placeholders2_5E:
	.zero		1
	.type		_ZN30_INTERNAL_b84e2992_4_k_cu_main4cuda3std3__45__cpo4rendE,@object
	.size		_ZN30_INTERNAL_b84e2992_4_k_cu_main4cuda3std3__45__cpo4rendE,(_ZN30_INTERNAL_b84e2992_4_k_cu_main4cuda3std6ranges3__45__cpo9iter_swapE - _ZN30_INTERNAL_b84e2992_4_k_cu_main4cuda3std3__45__cpo4rendE)
_ZN30_INTERNAL_b84e2992_4_k_cu_main4cuda3std3__45__cpo4rendE:
	.zero		1
	.type		_ZN30_INTERNAL_b84e2992_4_k_cu_main4cuda3std6ranges3__45__cpo9iter_swapE,@object
	.size		_ZN30_INTERNAL_b84e2992_4_k_cu_main4cuda3std6ranges3__45__cpo9iter_swapE,(_ZN30_INTERNAL_b84e2992_4_k_cu_main4cuda3std3__48unexpectE - _ZN30_INTERNAL_b84e2992_4_k_cu_main4cuda3std6ranges3__45__cpo9iter_swapE)
_ZN30_INTERNAL_b84e2992_4_k_cu_main4cuda3std6ranges3__45__cpo9iter_swapE:
	.zero		1
	.type		_ZN30_INTERNAL_b84e2992_4_k_cu_main4cuda3std3__48unexpectE,@object
	.size		_ZN30_INTERNAL_b84e2992_4_k_cu_main4cuda3std3__48unexpectE,(_ZN30_INTERNAL_b84e2992_4_k_cu_main6thrust24THRUST_300001_SM_1000_NS8cuda_cub3parE - _ZN30_INTERNAL_b84e2992_4_k_cu_main4cuda3std3__48unexpectE)
_ZN30_INTERNAL_b84e2992_4_k_cu_main4cuda3std3__48unexpectE:
	.zero		1
	.type		_ZN30_INTERNAL_b84e2992_4_k_cu_main6thrust24THRUST_300001_SM_1000_NS8cuda_cub3parE,@object
	.size		_ZN30_INTERNAL_b84e2992_4_k_cu_main6thrust24THRUST_300001_SM_1000_NS8cuda_cub3parE,(.L_29 - _ZN30_INTERNAL_b84e2992_4_k_cu_main6thrust24THRUST_300001_SM_1000_NS8cuda_cub3parE)
_ZN30_INTERNAL_b84e2992_4_k_cu_main6thrust24THRUST_300001_SM_1000_NS8cuda_cub3parE:
	.zero		1
.L_29:


//--------------------- .nv.constant0._ZN3cub18CUB_300001_SM_10006detail8for_each13static_kernelINS2_12policy_hub_t12policy_500_tEmN6thrust24THRUST_300001_SM_1000_NS8cuda_cub20__uninitialized_fill7functorINS7_10device_ptrIcEEcEEEEvT0_T1_ --------------------------
	.section	.nv.constant0._ZN3cub18CUB_300001_SM_10006detail8for_each13static_kernelINS2_12policy_hub_t12policy_500_tEmN6thrust24THRUST_300001_SM_1000_NS8cuda_cub20__uninitialized_fill7functorINS7_10device_ptrIcEEcEEEEvT0_T1_,"a",@progbits
	.sectionflags	@""
	.align	4
.nv.constant0._ZN3cub18CUB_300001_SM_10006detail8for_each13static_kernelINS2_12policy_hub_t12policy_500_tEmN6thrust24THRUST_300001_SM_1000_NS8cuda_cub20__uninitialized_fill7functorINS7_10device_ptrIcEEcEEEEvT0_T1_:
	.zero		920


//--------------------- .nv.constant0._ZN3cub18CUB_300001_SM_10006detail11EmptyKernelIvEEvv --------------------------
	.section	.nv.constant0._ZN3cub18CUB_300001_SM_10006detail11EmptyKernelIvEEvv,"a",@progbits
	.sectionflags	@""
	.align	4
.nv.constant0._ZN3cub18CUB_300001_SM_10006detail11EmptyKernelIvEEvv:
	.zero		896


//--------------------- SYMBOLS --------------------------

	.type		.nv.reservedSmem.offset0,@object
	.size		.nv.reservedSmem.offset0,0x4
